	.headerflags	@"EF_CUDA_TEXMODE_UNIFIED EF_CUDA_64BIT_ADDRESS EF_CUDA_ACCELERATORS EF_CUDA_SM90 EF_CUDA_VIRTUAL_SM(EF_CUDA_SM90)"
	.elftype	@"ET_EXEC"


//--------------------- .nv.info                  --------------------------
	.section	.nv.info,"",@"SHT_CUDA_INFO"
	.align	4


	//----- nvinfo : EIATTR_REGCOUNT
	.align		4
        /*0000*/ 	.byte	0x04, 0x2f
        /*0002*/ 	.short	(.L_3 - .L_2)
	.align		4
.L_2:
        /*0004*/ 	.word	index@(triton_poi_fused__native_batch_norm_legit_no_training_add_relu_18)
        /*0008*/ 	.word	0x00000014


	//----- nvinfo : EIATTR_MIN_STACK_SIZE
	.align		4
.L_3:
        /*000c*/ 	.byte	0x04, 0x12
        /*000e*/ 	.short	(.L_5 - .L_4)
	.align		4
.L_4:
        /*0010*/ 	.word	index@(triton_poi_fused__native_batch_norm_legit_no_training_add_relu_18)
        /*0014*/ 	.word	0x00000000


	//----- nvinfo : EIATTR_FRAME_SIZE
	.align		4
.L_5:
        /*0018*/ 	.byte	0x04, 0x11
        /*001a*/ 	.short	(.L_7 - .L_6)
	.align		4
.L_6:
        /*001c*/ 	.word	index@(triton_poi_fused__native_batch_norm_legit_no_training_add_relu_18)
        /*0020*/ 	.word	0x00000000


	//----- nvinfo : EIATTR_MIN_STACK_SIZE
	.align		4
.L_7:
        /*0024*/ 	.byte	0x04, 0x12
        /*0026*/ 	.short	(.L_9 - .L_8)
	.align		4
.L_8:
        /*0028*/ 	.word	index@(triton_poi_fused__native_batch_norm_legit_no_training_add_relu_18)
        /*002c*/ 	.word	0x00000000
.L_9:


//--------------------- .nv.info.triton_poi_fused__native_batch_norm_legit_no_training_add_relu_18 --------------------------
	.section	.nv.info.triton_poi_fused__native_batch_norm_legit_no_training_add_relu_18,"",@"SHT_CUDA_INFO"
	.sectionflags	@""
	.align	4


	//----- nvinfo : EIATTR_CUDA_API_VERSION
	.align		4
        /*0000*/ 	.byte	0x04, 0x37
        /*0002*/ 	.short	(.L_11 - .L_10)
.L_10:
        /*0004*/ 	.word	0x0000007c


	//----- nvinfo : EIATTR_KPARAM_INFO
	.align		4
.L_11:
        /*0008*/ 	.byte	0x04, 0x17
        /*000a*/ 	.short	(.L_13 - .L_12)
.L_12:
        /*000c*/ 	.word	0x00000000
        /*0010*/ 	.short	0x0006
        /*0012*/ 	.short	0x0030
        /*0014*/ 	.byte	0x00, 0xf0, 0x11, 0x00


	//----- nvinfo : EIATTR_KPARAM_INFO
	.align		4
.L_13:
        /*0018*/ 	.byte	0x04, 0x17
        /*001a*/ 	.short	(.L_15 - .L_14)
.L_14:
        /*001c*/ 	.word	0x00000000
        /*0020*/ 	.short	0x0005
        /*0022*/ 	.short	0x0028
        /*0024*/ 	.byte	0x00, 0xf4, 0x21, 0x00


	//----- nvinfo : EIATTR_KPARAM_INFO
	.align		4
.L_15:
        /*0028*/ 	.byte	0x04, 0x17
        /*002a*/ 	.short	(.L_17 - .L_16)
.L_16:
        /*002c*/ 	.word	0x00000000
        /*0030*/ 	.short	0x0004
        /*0032*/ 	.short	0x0020
        /*0034*/ 	.byte	0x00, 0xf4, 0x21, 0x00


	//----- nvinfo : EIATTR_KPARAM_INFO
	.align		4
.L_17:
        /*0038*/ 	.byte	0x04, 0x17
        /*003a*/ 	.short	(.L_19 - .L_18)
.L_18:
        /*003c*/ 	.word	0x00000000
        /*0040*/ 	.short	0x0003
        /*0042*/ 	.short	0x0018
        /*0044*/ 	.byte	0x00, 0xf4, 0x21, 0x00


	//----- nvinfo : EIATTR_KPARAM_INFO
	.align		4
.L_19:
        /*0048*/ 	.byte	0x04, 0x17
        /*004a*/ 	.short	(.L_21 - .L_20)
.L_20:
        /*004c*/ 	.word	0x00000000
        /*0050*/ 	.short	0x0002
        /*0052*/ 	.short	0x0010
        /*0054*/ 	.byte	0x00, 0xf4, 0x21, 0x00


	//----- nvinfo : EIATTR_KPARAM_INFO
	.align		4
.L_21:
        /*0058*/ 	.byte	0x04, 0x17
        /*005a*/ 	.short	(.L_23 - .L_22)
.L_22:
        /*005c*/ 	.word	0x00000000
        /*0060*/ 	.short	0x0001
        /*0062*/ 	.short	0x0008
        /*0064*/ 	.byte	0x00, 0xf4, 0x21, 0x00


	//----- nvinfo : EIATTR_KPARAM_INFO
	.align		4
.L_23:
        /*0068*/ 	.byte	0x04, 0x17
        /*006a*/ 	.short	(.L_25 - .L_24)
.L_24:
        /*006c*/ 	.word	0x00000000
        /*0070*/ 	.short	0x0000
        /*0072*/ 	.short	0x0000
        /*0074*/ 	.byte	0x00, 0xf4, 0x21, 0x00


	//----- nvinfo : EIATTR_SPARSE_MMA_MASK
	.align		4
.L_25:
        /*0078*/ 	.byte	0x03, 0x50
        /*007a*/ 	.short	0x0000


	//----- nvinfo : EIATTR_MAXREG_COUNT
	.align		4
        /*007c*/ 	.byte	0x03, 0x1b
        /*007e*/ 	.short	0x00ff


	//----- nvinfo : EIATTR_EXIT_INSTR_OFFSETS
	.align		4
        /*0080*/ 	.byte	0x04, 0x1c
        /*0082*/ 	.short	(.L_27 - .L_26)


	//   ....[0]....
.L_26:
        /*0084*/ 	.word	0x00000530


	//----- nvinfo : EIATTR_REQNTID
	.align		4
.L_27:
        /*0088*/ 	.byte	0x04, 0x10
        /*008a*/ 	.short	(.L_29 - .L_28)
.L_28:
        /*008c*/ 	.word	0x00000100
        /*0090*/ 	.word	0x00000001
        /*0094*/ 	.word	0x00000001


	//----- nvinfo : EIATTR_CBANK_PARAM_SIZE
	.align		4
.L_29:
        /*0098*/ 	.byte	0x03, 0x19
        /*009a*/ 	.short	0x0034


	//----- nvinfo : EIATTR_PARAM_CBANK
	.align		4
        /*009c*/ 	.byte	0x04, 0x0a
        /*009e*/ 	.short	(.L_31 - .L_30)
	.align		4
.L_30:
        /*00a0*/ 	.word	index@(.nv.constant0.triton_poi_fused__native_batch_norm_legit_no_training_add_relu_18)
        /*00a4*/ 	.short	0x0210
        /*00a6*/ 	.short	0x0034


	//----- nvinfo : EIATTR_SW_WAR
	.align		4
.L_31:
        /*00a8*/ 	.byte	0x04, 0x36
        /*00aa*/ 	.short	(.L_33 - .L_32)
.L_32:
        /*00ac*/ 	.word	0x00000008
.L_33:


//--------------------- .nv.callgraph             --------------------------
	.section	.nv.callgraph,"",@"SHT_CUDA_CALLGRAPH"
	.align	4
	.sectionentsize	8
	.align		4
        /*0000*/ 	.word	0x00000000
	.align		4
        /*0004*/ 	.word	0xffffffff
	.align		4
        /*0008*/ 	.word	0x00000000
	.align		4
        /*000c*/ 	.word	0xfffffffe
	.align		4
        /*0010*/ 	.word	0x00000000
	.align		4
        /*0014*/ 	.word	0xfffffffd
	.align		4
        /*0018*/ 	.word	0x00000000
	.align		4
        /*001c*/ 	.word	0xfffffffc


//--------------------- .nv.constant4             --------------------------
	.section	.nv.constant4,"a",@progbits
	.align	8
	.align		8
.nv.constant4:
        /*0000*/ 	.dword	_$_str
	.align		8
        /*0008*/ 	.dword	_$_str_$_2


//--------------------- .text.triton_poi_fused__native_batch_norm_legit_no_training_add_relu_18 --------------------------
	.section	.text.triton_poi_fused__native_batch_norm_legit_no_training_add_relu_18,"ax",@progbits
	.align	128
        .global         triton_poi_fused__native_batch_norm_legit_no_training_add_relu_18
        .type           triton_poi_fused__native_batch_norm_legit_no_training_add_relu_18,@function
        .size           triton_poi_fused__native_batch_norm_legit_no_training_add_relu_18,(.L_x_1 - triton_poi_fused__native_batch_norm_legit_no_training_add_relu_18)
        .other          triton_poi_fused__native_batch_norm_legit_no_training_add_relu_18,@"STO_CUDA_ENTRY STV_DEFAULT"
triton_poi_fused__native_batch_norm_legit_no_training_add_relu_18:
.text.triton_poi_fused__native_batch_norm_legit_no_training_add_relu_18:
[----:B------:R-:W-:Y:S01]  /*0000*/  LDC R1, c[0x0][0x28] ;  /* 0x00000a00ff017b82 */ /* 0x000fe20000000800 */
[----:B------:R-:W1:Y:S07]  /*0010*/  S2R R0, SR_TID.X ;  /* 0x0000000000007919 */ /* 0x000e6e0000002100 */
[----:B------:R-:W2:Y:S01]  /*0020*/  LDC.64 R2, c[0x0][0x228] ;  /* 0x00008a00ff027b82 */ /* 0x000ea20000000a00 */
[----:B------:R-:W-:Y:S01]  /*0030*/  ULDC.64 UR4, c[0x0][0x208] ;  /* 0x0000820000047ab9 */ /* 0x000fe20000000a00 */
[----:B------:R-:W3:Y:S06]  /*0040*/  S2R R13, SR_CTAID.X ;  /* 0x00000000000d7919 */ /* 0x000eec0000002500 */
[----:B------:R-:W4:Y:S08]  /*0050*/  LDC.64 R4, c[0x0][0x238] ;  /* 0x00008e00ff047b82 */ /* 0x000f300000000a00 */
[----:B------:R-:W5:Y:S08]  /*0060*/  LDC.64 R8, c[0x0][0x218] ;  /* 0x00008600ff087b82 */ /* 0x000f700000000a00 */
[----:B------:R-:W5:Y:S01]  /*0070*/  LDC.64 R10, c[0x0][0x220] ;  /* 0x00008800ff0a7b82 */ /* 0x000f620000000a00 */
[----:B-1----:R-:W-:-:S07]  /*0080*/  SHF.L.U32 R0, R0, 0x1, RZ ;  /* 0x0000000100007819 */ /* 0x002fce00000006ff */
[----:B------:R-:W1:Y:S01]  /*0090*/  LDC.64 R14, c[0x0][0x230] ;  /* 0x00008c00ff0e7b82 */ /* 0x000e620000000a00 */
[----:B------:R-:W-:-:S04]  /*00a0*/  LOP3.LUT R0, R0, 0x1fe, RZ, 0xc0, !PT ;  /* 0x000001fe00007812 */ /* 0x000fc800078ec0ff */
[----:B---3--:R-:W-:-:S05]  /*00b0*/  LEA R13, R13, R0, 0x9 ;  /* 0x000000000d0d7211 */ /* 0x008fca00078e48ff */
[----:B------:R-:W-:-:S05]  /*00c0*/  IMAD.HI R0, R13, 0x2aaaaaab, RZ ;  /* 0x2aaaaaab0d007827 */ /* 0x000fca00078e02ff */
[----:B------:R-:W-:-:S04]  /*00d0*/  SHF.R.U32.HI R7, RZ, 0x1f, R0 ;  /* 0x0000001fff077819 */ /* 0x000fc80000011600 */
[----:B------:R-:W-:Y:S02]  /*00e0*/  LEA.HI R0, R0, R7, RZ, 0x19 ;  /* 0x0000000700007211 */ /* 0x000fe400078fc8ff */
[----:B------:R-:W3:Y:S03]  /*00f0*/  LDC.64 R6, c[0x0][0x210] ;  /* 0x00008400ff067b82 */ /* 0x000ee60000000a00 */
[----:B------:R-:W-:-:S04]  /*0100*/  IMAD R0, R0, -0x300, R13 ;  /* 0xfffffd0000007824 */ /* 0x000fc800078e020d */
[----:B--2---:R-:W-:-:S06]  /*0110*/  IMAD.WIDE R2, R0, 0x4, R2 ;  /* 0x0000000400027825 */ /* 0x004fcc00078e0202 */
[----:B------:R-:W2:Y:S01]  /*0120*/  LDG.E.EL.64 R2, desc[UR4][R2.64] ;  /* 0x0000000402027981 */ /* 0x000ea2000c2e1b00 */
[----:B----4-:R-:W-:-:S06]  /*0130*/  IMAD.WIDE R4, R0, 0x4, R4 ;  /* 0x0000000400047825 */ /* 0x010fcc00078e0204 */
[----:B------:R-:W4:Y:S01]  /*0140*/  LDG.E.EL.64 R4, desc[UR4][R4.64] ;  /* 0x0000000404047981 */ /* 0x000f22000c2e1b00 */
[----:B-----5:R-:W-:-:S04]  /*0150*/  IMAD.WIDE R8, R13, 0x4, R8 ;  /* 0x000000040d087825 */ /* 0x020fc800078e0208 */
[C---:B0-----:R-:W-:Y:S02]  /*0160*/  IMAD.WIDE R10, R0.reuse, 0x4, R10 ;  /* 0x00000004000a7825 */ /* 0x041fe400078e020a */
[----:B------:R-:W5:Y:S02]  /*0170*/  LDG.E.64 R8, desc[UR4][R8.64] ;  /* 0x0000000408087981 */ /* 0x000f64000c1e1b00 */
[----:B---3--:R-:W-:Y:S02]  /*0180*/  IMAD.WIDE R6, R13, 0x4, R6 ;  /* 0x000000040d067825 */ /* 0x008fe400078e0206 */
[----:B------:R-:W5:Y:S02]  /*0190*/  LDG.E.EL.64 R10, desc[UR4][R10.64] ;  /* 0x000000040a0a7981 */ /* 0x000f64000c2e1b00 */
[----:B-1----:R-:W-:Y:S02]  /*01a0*/  IMAD.WIDE R14, R0, 0x4, R14 ;  /* 0x00000004000e7825 */ /* 0x002fe400078e020e */
[----:B------:R-:W3:Y:S04]  /*01b0*/  LDG.E.64 R12, desc[UR4][R6.64] ;  /* 0x00000004060c7981 */ /* 0x000ee8000c1e1b00 */
[----:B------:R-:W3:Y:S01]  /*01c0*/  LDG.E.EL.64 R14, desc[UR4][R14.64] ;  /* 0x000000040e0e7981 */ /* 0x000ee2000c2e1b00 */
[----:B------:R-:W-:Y:S01]  /*01d0*/  HFMA2.MMA R17, -RZ, RZ, 1.625, 0 ;  /* 0x3e800000ff117435 */ /* 0x000fe200000001ff */
[----:B--2---:R-:W-:Y:S01]  /*01e0*/  FADD R2, R2, 9.9999997473787516356e-06 ;  /* 0x3727c5ac02027421 */ /* 0x004fe20000000000 */
[----:B------:R-:W-:-:S05]  /*01f0*/  FADD R3, R3, 9.9999997473787516356e-06 ;  /* 0x3727c5ac03037421 */ /* 0x000fca0000000000 */
[----:B------:R-:W0:Y:S01]  /*0200*/  MUFU.SQRT R2, R2 ;  /* 0x0000000200027308 */ /* 0x000e220000002000 */
[----:B----4-:R-:W-:Y:S01]  /*0210*/  FADD R4, R4, 9.9999997473787516356e-06 ;  /* 0x3727c5ac04047421 */ /* 0x010fe20000000000 */
[----:B------:R-:W-:-:S06]  /*0220*/  FADD R5, R5, 9.9999997473787516356e-06 ;  /* 0x3727c5ac05057421 */ /* 0x000fcc0000000000 */
[----:B------:R-:W1:Y:S08]  /*0230*/  MUFU.SQRT R3, R3 ;  /* 0x0000000300037308 */ /* 0x000e700000002000 */
[----:B------:R-:W2:Y:S01]  /*0240*/  MUFU.SQRT R4, R4 ;  /* 0x0000000400047308 */ /* 0x000ea20000002000 */
[----:B0-----:R-:W-:-:S07]  /*0250*/  FSETP.GT.AND P6, PT, R2, 8.50705917302346158658e+37, PT ;  /* 0x7e8000000200780b */ /* 0x001fce0003fc4000 */
[----:B------:R0:W4:Y:S01]  /*0260*/  MUFU.SQRT R16, R5 ;  /* 0x0000000500107308 */ /* 0x0001220000002000 */
[C---:B-1----:R-:W-:Y:S02]  /*0270*/  FSETP.GT.AND P5, PT, R3.reuse, 8.50705917302346158658e+37, PT ;  /* 0x7e8000000300780b */ /* 0x042fe40003fa4000 */
[----:B------:R-:W-:Y:S02]  /*0280*/  FSETP.GEU.AND P3, PT, R3, 1.175494350822287508e-38, PT ;  /* 0x008000000300780b */ /* 0x000fe40003f6e000 */
[----:B------:R-:W-:Y:S02]  /*0290*/  FSETP.GEU.AND P4, PT, R2, 1.175494350822287508e-38, PT ;  /* 0x008000000200780b */ /* 0x000fe40003f8e000 */
[----:B--2---:R-:W-:Y:S01]  /*02a0*/  FSETP.GT.AND P2, PT, R4, 8.50705917302346158658e+37, PT ;  /* 0x7e8000000400780b */ /* 0x004fe20003f44000 */
[----:B------:R-:W-:Y:S01]  /*02b0*/  @P6 FMUL R2, R2, 0.25 ;  /* 0x3e80000002026820 */ /* 0x000fe20000400000 */
[----:B0-----:R-:W-:Y:S02]  /*02c0*/  FSEL R5, R17, 1, P6 ;  /* 0x3f80000011057808 */ /* 0x001fe40003000000 */
[----:B------:R-:W-:-:S02]  /*02d0*/  FSETP.GEU.AND P0, PT, R4, 1.175494350822287508e-38, PT ;  /* 0x008000000400780b */ /* 0x000fc40003f0e000 */
[C---:B----4-:R-:W-:Y:S01]  /*02e0*/  FSETP.GT.AND P1, PT, R16.reuse, 8.50705917302346158658e+37, PT ;  /* 0x7e8000001000780b */ /* 0x050fe20003f24000 */
[----:B------:R-:W-:Y:S01]  /*02f0*/  @P5 FMUL R3, R3, 0.25 ;  /* 0x3e80000003035820 */ /* 0x000fe20000400000 */
[----:B------:R-:W-:-:S03]  /*0300*/  FSETP.GEU.AND P6, PT, R16, 1.175494350822287508e-38, PT ;  /* 0x008000001000780b */ /* 0x000fc60003fce000 */
[----:B------:R-:W-:Y:S01]  /*0310*/  @!P4 FMUL R2, R2, 16777216 ;  /* 0x4b8000000202c820 */ /* 0x000fe20000400000 */
[----:B------:R-:W-:Y:S01]  /*0320*/  @!P3 FMUL R3, R3, 16777216 ;  /* 0x4b8000000303b820 */ /* 0x000fe20000400000 */
[----:B------:R-:W-:-:S04]  /*0330*/  @P2 FMUL R4, R4, 0.25 ;  /* 0x3e80000004042820 */ /* 0x000fc80000400000 */
[----:B------:R-:W-:Y:S02]  /*0340*/  MUFU.RCP R2, R2 ;  /* 0x0000000200027308 */ /* 0x000fe40000001000 */
[----:B------:R-:W-:-:S06]  /*0350*/  @P1 FMUL R16, R16, 0.25 ;  /* 0x3e80000010101820 */ /* 0x000fcc0000400000 */
[----:B------:R-:W0:Y:S01]  /*0360*/  MUFU.RCP R3, R3 ;  /* 0x0000000300037308 */ /* 0x000e220000001000 */
[----:B------:R-:W-:Y:S01]  /*0370*/  @!P0 FMUL R4, R4, 16777216 ;  /* 0x4b80000004048820 */ /* 0x000fe20000400000 */
[----:B------:R-:W-:Y:S01]  /*0380*/  @!P6 FMUL R16, R16, 16777216 ;  /* 0x4b8000001010e820 */ /* 0x000fe20000400000 */
[----:B------:R-:W-:Y:S01]  /*0390*/  FSEL R0, R17, 1, P5 ;  /* 0x3f80000011007808 */ /* 0x000fe20002800000 */
[----:B------:R-:W-:-:S04]  /*03a0*/  @!P4 FMUL R5, R5, 16777216 ;  /* 0x4b8000000505c820 */ /* 0x000fc80000400000 */
[----:B------:R-:W1:Y:S01]  /*03b0*/  MUFU.RCP R4, R4 ;  /* 0x0000000400047308 */ /* 0x000e620000001000 */
[----:B------:R-:W-:Y:S01]  /*03c0*/  @!P3 FMUL R0, R0, 16777216 ;  /* 0x4b8000000000b820 */ /* 0x000fe20000400000 */
[----:B-----5:R-:W-:-:S06]  /*03d0*/  FADD R9, R9, -R11 ;  /* 0x8000000b09097221 */ /* 0x020fcc0000000000 */
[----:B------:R-:W2:Y:S01]  /*03e0*/  MUFU.RCP R16, R16 ;  /* 0x0000001000107308 */ /* 0x000ea20000001000 */
[----:B0-----:R-:W-:Y:S01]  /*03f0*/  FMUL R0, R3, R0 ;  /* 0x0000000003007220 */ /* 0x001fe20000400000 */
[C---:B------:R-:W-:Y:S01]  /*0400*/  FSEL R3, R17.reuse, 1, P2 ;  /* 0x3f80000011037808 */ /* 0x040fe20001000000 */
[----:B------:R-:W-:Y:S01]  /*0410*/  FMUL R5, R2, R5 ;  /* 0x0000000502057220 */ /* 0x000fe20000400000 */
[----:B------:R-:W-:Y:S01]  /*0420*/  FSEL R11, R17, 1, P1 ;  /* 0x3f800000110b7808 */ /* 0x000fe20000800000 */
[----:B------:R-:W-:Y:S01]  /*0430*/  FADD R8, R8, -R10 ;  /* 0x8000000a08087221 */ /* 0x000fe20000000000 */
[----:B---3--:R-:W-:Y:S01]  /*0440*/  FFMA R0, R0, R9, R13 ;  /* 0x0000000900007223 */ /* 0x008fe2000000000d */
[----:B------:R-:W-:Y:S02]  /*0450*/  @!P0 FMUL R3, R3, 16777216 ;  /* 0x4b80000003038820 */ /* 0x000fe40000400000 */
[----:B------:R-:W-:Y:S01]  /*0460*/  FFMA R5, R5, R8, R12 ;  /* 0x0000000805057223 */ /* 0x000fe2000000000c */
[----:B------:R-:W-:Y:S01]  /*0470*/  @!P6 FMUL R11, R11, 16777216 ;  /* 0x4b8000000b0be820 */ /* 0x000fe20000400000 */
[----:B------:R-:W-:Y:S01]  /*0480*/  FADD R0, -R15, R0 ;  /* 0x000000000f007221 */ /* 0x000fe20000000100 */
[----:B-1----:R-:W-:Y:S01]  /*0490*/  FMUL R4, R4, R3 ;  /* 0x0000000304047220 */ /* 0x002fe20000400000 */
[----:B------:R-:W-:Y:S01]  /*04a0*/  FADD R5, -R14, R5 ;  /* 0x000000050e057221 */ /* 0x000fe20000000100 */
[----:B--2---:R-:W-:-:S03]  /*04b0*/  FMUL R11, R16, R11 ;  /* 0x0000000b100b7220 */ /* 0x004fc60000400000 */
[----:B------:R-:W-:Y:S01]  /*04c0*/  FMUL R4, R5, R4 ;  /* 0x0000000405047220 */ /* 0x000fe20000400000 */
[----:B------:R-:W-:-:S04]  /*04d0*/  FMUL R0, R0, R11 ;  /* 0x0000000b00007220 */ /* 0x000fc80000400000 */
[----:B------:R-:W-:Y:S02]  /*04e0*/  FSETP.GEU.AND P0, PT, R4, RZ, PT ;  /* 0x000000ff0400720b */ /* 0x000fe40003f0e000 */
[----:B------:R-:W-:Y:S02]  /*04f0*/  FSETP.GEU.AND P1, PT, R0, RZ, PT ;  /* 0x000000ff0000720b */ /* 0x000fe40003f2e000 */
[----:B------:R-:W-:Y:S02]  /*0500*/  FSEL R4, R4, RZ, P0 ;  /* 0x000000ff04047208 */ /* 0x000fe40000000000 */
[----:B------:R-:W-:-:S05]  /*0510*/  FSEL R5, R0, RZ, P1 ;  /* 0x000000ff00057208 */ /* 0x000fca0000800000 */
[----:B------:R-:W-:Y:S01]  /*0520*/  STG.E.64 desc[UR4][R6.64], R4 ;  /* 0x0000000406007986 */ /* 0x000fe2000c101b04 */
[----:B------:R-:W-:Y:S05]  /*0530*/  EXIT ;  /* 0x000000000000794d */ /* 0x000fea0003800000 */
.L_x_0:
[----:B------:R-:W-:-:S00]  /*0540*/  BRA `(.L_x_0) ;  /* 0xfffffffc00fc7947 */ /* 0x000fc0000383ffff */
[----:B------:R-:W-:-:S00]  /*0550*/  NOP ;  /* 0x0000000000007918 */ /* 0x000fc00000000000 */
        /* <DEDUP_REMOVED lines=10> */
.L_x_1:


//--------------------- .nv.global.init           --------------------------
	.section	.nv.global.init,"aw",@progbits
.nv.global.init:
	.type		_$_str,@object
	.size		_$_str,(_$_str_$_2 - _$_str)
_$_str:
        /*0000*/ 	.byte	0x5f, 0x5f, 0x43, 0x55, 0x44, 0x41, 0x5f, 0x46, 0x54, 0x5a, 0x00
	.type		_$_str_$_2,@object
	.size		_$_str_$_2,(.L_1 - _$_str_$_2)
_$_str_$_2:
        /*000b*/ 	.byte	0x5f, 0x5f, 0x43, 0x55, 0x44, 0x41, 0x5f, 0x50, 0x52, 0x45, 0x43, 0x5f, 0x53, 0x51, 0x52, 0x54
        /*001b*/ 	.byte	0x00
.L_1:


//--------------------- .nv.constant0.triton_poi_fused__native_batch_norm_legit_no_training_add_relu_18 --------------------------
	.section	.nv.constant0.triton_poi_fused__native_batch_norm_legit_no_training_add_relu_18,"a",@progbits
	.sectionflags	@""
	.align	4
.nv.constant0.triton_poi_fused__native_batch_norm_legit_no_training_add_relu_18:
	.zero		580
